	.headerflags	@"EF_CUDA_TEXMODE_UNIFIED EF_CUDA_64BIT_ADDRESS EF_CUDA_ACCELERATORS EF_CUDA_SM90 EF_CUDA_VIRTUAL_SM(EF_CUDA_SM90)"
	.elftype	@"ET_EXEC"


//--------------------- .nv.info                  --------------------------
	.section	.nv.info,"",@"SHT_CUDA_INFO"
	.align	4


	//----- nvinfo : EIATTR_REGCOUNT
	.align		4
        /*0000*/ 	.byte	0x04, 0x2f
        /*0002*/ 	.short	(.L_1 - .L_0)
	.align		4
.L_0:
        /*0004*/ 	.word	index@(triton_poi_fused_4)
        /*0008*/ 	.word	0x0000001b


	//----- nvinfo : EIATTR_MIN_STACK_SIZE
	.align		4
.L_1:
        /*000c*/ 	.byte	0x04, 0x12
        /*000e*/ 	.short	(.L_3 - .L_2)
	.align		4
.L_2:
        /*0010*/ 	.word	index@(triton_poi_fused_4)
        /*0014*/ 	.word	0x00000000


	//----- nvinfo : EIATTR_FRAME_SIZE
	.align		4
.L_3:
        /*0018*/ 	.byte	0x04, 0x11
        /*001a*/ 	.short	(.L_5 - .L_4)
	.align		4
.L_4:
        /*001c*/ 	.word	index@(triton_poi_fused_4)
        /*0020*/ 	.word	0x00000000


	//----- nvinfo : EIATTR_MIN_STACK_SIZE
	.align		4
.L_5:
        /*0024*/ 	.byte	0x04, 0x12
        /*0026*/ 	.short	(.L_7 - .L_6)
	.align		4
.L_6:
        /*0028*/ 	.word	index@(triton_poi_fused_4)
        /*002c*/ 	.word	0x00000000
.L_7:


//--------------------- .nv.info.triton_poi_fused_4 --------------------------
	.section	.nv.info.triton_poi_fused_4,"",@"SHT_CUDA_INFO"
	.sectionflags	@""
	.align	4


	//----- nvinfo : EIATTR_CUDA_API_VERSION
	.align		4
        /*0000*/ 	.byte	0x04, 0x37
        /*0002*/ 	.short	(.L_9 - .L_8)
.L_8:
        /*0004*/ 	.word	0x0000007c


	//----- nvinfo : EIATTR_KPARAM_INFO
	.align		4
.L_9:
        /*0008*/ 	.byte	0x04, 0x17
        /*000a*/ 	.short	(.L_11 - .L_10)
.L_10:
        /*000c*/ 	.word	0x00000000
        /*0010*/ 	.short	0x0003
        /*0012*/ 	.short	0x0014
        /*0014*/ 	.byte	0x00, 0xf0, 0x11, 0x00


	//----- nvinfo : EIATTR_KPARAM_INFO
	.align		4
.L_11:
        /*0018*/ 	.byte	0x04, 0x17
        /*001a*/ 	.short	(.L_13 - .L_12)
.L_12:
        /*001c*/ 	.word	0x00000000
        /*0020*/ 	.short	0x0002
        /*0022*/ 	.short	0x0010
        /*0024*/ 	.byte	0x00, 0xf0, 0x11, 0x00


	//----- nvinfo : EIATTR_KPARAM_INFO
	.align		4
.L_13:
        /*0028*/ 	.byte	0x04, 0x17
        /*002a*/ 	.short	(.L_15 - .L_14)
.L_14:
        /*002c*/ 	.word	0x00000000
        /*0030*/ 	.short	0x0001
        /*0032*/ 	.short	0x0008
        /*0034*/ 	.byte	0x00, 0xf4, 0x21, 0x00


	//----- nvinfo : EIATTR_KPARAM_INFO
	.align		4
.L_15:
        /*0038*/ 	.byte	0x04, 0x17
        /*003a*/ 	.short	(.L_17 - .L_16)
.L_16:
        /*003c*/ 	.word	0x00000000
        /*0040*/ 	.short	0x0000
        /*0042*/ 	.short	0x0000
        /*0044*/ 	.byte	0x00, 0xf4, 0x21, 0x00


	//----- nvinfo : EIATTR_SPARSE_MMA_MASK
	.align		4
.L_17:
        /*0048*/ 	.byte	0x03, 0x50
        /*004a*/ 	.short	0x0000


	//----- nvinfo : EIATTR_MAXREG_COUNT
	.align		4
        /*004c*/ 	.byte	0x03, 0x1b
        /*004e*/ 	.short	0x00ff


	//----- nvinfo : EIATTR_EXIT_INSTR_OFFSETS
	.align		4
        /*0050*/ 	.byte	0x04, 0x1c
        /*0052*/ 	.short	(.L_19 - .L_18)


	//   ....[0]....
.L_18:
        /*0054*/ 	.word	0x000004f0


	//   ....[1]....
        /*0058*/ 	.word	0x00000540


	//----- nvinfo : EIATTR_REQNTID
	.align		4
.L_19:
        /*005c*/ 	.byte	0x04, 0x10
        /*005e*/ 	.short	(.L_21 - .L_20)
.L_20:
        /*0060*/ 	.word	0x00000080
        /*0064*/ 	.word	0x00000001
        /*0068*/ 	.word	0x00000001


	//----- nvinfo : EIATTR_CBANK_PARAM_SIZE
	.align		4
.L_21:
        /*006c*/ 	.byte	0x03, 0x19
        /*006e*/ 	.short	0x0018


	//----- nvinfo : EIATTR_PARAM_CBANK
	.align		4
        /*0070*/ 	.byte	0x04, 0x0a
        /*0072*/ 	.short	(.L_23 - .L_22)
	.align		4
.L_22:
        /*0074*/ 	.word	index@(.nv.constant0.triton_poi_fused_4)
        /*0078*/ 	.short	0x0210
        /*007a*/ 	.short	0x0018


	//----- nvinfo : EIATTR_SW_WAR
	.align		4
.L_23:
        /*007c*/ 	.byte	0x04, 0x36
        /*007e*/ 	.short	(.L_25 - .L_24)
.L_24:
        /*0080*/ 	.word	0x00000008
.L_25:


//--------------------- .nv.callgraph             --------------------------
	.section	.nv.callgraph,"",@"SHT_CUDA_CALLGRAPH"
	.align	4
	.sectionentsize	8
	.align		4
        /*0000*/ 	.word	0x00000000
	.align		4
        /*0004*/ 	.word	0xffffffff
	.align		4
        /*0008*/ 	.word	0x00000000
	.align		4
        /*000c*/ 	.word	0xfffffffe
	.align		4
        /*0010*/ 	.word	0x00000000
	.align		4
        /*0014*/ 	.word	0xfffffffd
	.align		4
        /*0018*/ 	.word	0x00000000
	.align		4
        /*001c*/ 	.word	0xfffffffc


//--------------------- .text.triton_poi_fused_4  --------------------------
	.section	.text.triton_poi_fused_4,"ax",@progbits
	.sectionflags	@"SHF_BARRIERS=1"
	.align	128
        .global         triton_poi_fused_4
        .type           triton_poi_fused_4,@function
        .size           triton_poi_fused_4,(.L_x_1 - triton_poi_fused_4)
        .other          triton_poi_fused_4,@"STO_CUDA_ENTRY STV_DEFAULT"
triton_poi_fused_4:
.text.triton_poi_fused_4:
[----:B------:R-:W0:Y:S02]  /*0000*/  LDC R1, c[0x0][0x28] ;  /* 0x00000a00ff017b82 */ /* 0x000e240000000800 */
[----:B------:R-:W1:Y:S01]  /*0010*/  S2R R2, SR_TID.X ;  /* 0x0000000000027919 */ /* 0x000e620000002100 */
[----:B------:R-:W2:Y:S01]  /*0020*/  LDC.64 R8, c[0x0][0x210] ;  /* 0x00008400ff087b82 */ /* 0x000ea20000000a00 */
[----:B------:R-:W-:Y:S01]  /*0030*/  CS2R R6, SRZ ;  /* 0x0000000000067805 */ /* 0x000fe2000001ff00 */
[----:B------:R-:W-:Y:S01]  /*0040*/  ULDC.64 UR6, c[0x0][0x208] ;  /* 0x0000820000067ab9 */ /* 0x000fe20000000a00 */
[----:B------:R-:W3:Y:S01]  /*0050*/  S2R R0, SR_CTAID.X ;  /* 0x0000000000007919 */ /* 0x000ee20000002500 */
[----:B------:R-:W4:Y:S01]  /*0060*/  S2R R16, SR_CTAID.Y ;  /* 0x0000000000107919 */ /* 0x000f220000002600 */
[----:B------:R-:W-:Y:S02]  /*0070*/  CS2R R10, SRZ ;  /* 0x00000000000a7805 */ /* 0x000fe4000001ff00 */
[----:B-1----:R-:W-:Y:S01]  /*0080*/  SHF.R.U32.HI R19, RZ, 0x2, R2 ;  /* 0x00000002ff137819 */ /* 0x002fe20000011602 */
[----:B------:R-:W-:Y:S02]  /*0090*/  IMAD.SHL.U32 R3, R2, 0x4, RZ ;  /* 0x0000000402037824 */ /* 0x000fe400078e00ff */
[----:B---3--:R-:W-:Y:S01]  /*00a0*/  IMAD.SHL.U32 R0, R0, 0x10, RZ ;  /* 0x0000001000007824 */ /* 0x008fe200078e00ff */
[----:B------:R-:W-:Y:S01]  /*00b0*/  SGXT.U32 R19, R19, 0x5 ;  /* 0x000000051313781a */ /* 0x000fe20000000000 */
[----:B----4-:R-:W-:-:S03]  /*00c0*/  IMAD.SHL.U32 R18, R16, 0x40, RZ ;  /* 0x0000004010127824 */ /* 0x010fc600078e00ff */
[----:B------:R-:W-:Y:S02]  /*00d0*/  LOP3.LUT R5, R0, 0xc, R3, 0xf8, !PT ;  /* 0x0000000c00057812 */ /* 0x000fe400078ef803 */
[----:B------:R-:W-:Y:S02]  /*00e0*/  LOP3.LUT R4, R18, R19, RZ, 0xfc, !PT ;  /* 0x0000001312047212 */ /* 0x000fe400078efcff */
[----:B------:R-:W-:-:S03]  /*00f0*/  ISETP.GE.AND P0, PT, R5, 0x10, PT ;  /* 0x000000100500780c */ /* 0x000fc60003f06270 */
[----:B------:R-:W-:Y:S01]  /*0100*/  IMAD R13, R4, 0x10, R5 ;  /* 0x00000010040d7824 */ /* 0x000fe200078e0205 */
[----:B------:R-:W-:-:S03]  /*0110*/  CS2R R4, SRZ ;  /* 0x0000000000047805 */ /* 0x000fc6000001ff00 */
[C---:B------:R-:W-:Y:S02]  /*0120*/  VIADD R15, R13.reuse, 0x200 ;  /* 0x000002000d0f7836 */ /* 0x040fe40000000000 */
[----:B--2---:R-:W-:-:S04]  /*0130*/  IMAD.WIDE R12, R13, 0x4, R8 ;  /* 0x000000040d0c7825 */ /* 0x004fc800078e0208 */
[----:B------:R-:W-:Y:S01]  /*0140*/  IMAD.WIDE R14, R15, 0x4, R8 ;  /* 0x000000040f0e7825 */ /* 0x000fe200078e0208 */
[----:B------:R-:W-:Y:S01]  /*0150*/  CS2R R8, SRZ ;  /* 0x0000000000087805 */ /* 0x000fe2000001ff00 */
[----:B------:R1:W2:Y:S05]  /*0160*/  @!P0 LDG.E.EL.128 R4, desc[UR6][R12.64] ;  /* 0x000000060c048981 */ /* 0x0002aa000c2e1d00 */
[----:B------:R3:W4:Y:S01]  /*0170*/  @!P0 LDG.E.EL.128 R8, desc[UR6][R14.64] ;  /* 0x000000060e088981 */ /* 0x000722000c2e1d00 */
[----:B------:R-:W5:Y:S01]  /*0180*/  S2UR UR5, SR_CgaCtaId ;  /* 0x00000000000579c3 */ /* 0x000f620000008800 */
[----:B------:R-:W-:Y:S01]  /*0190*/  IMAD.SHL.U32 R17, R2, 0x100, RZ ;  /* 0x0000010002117824 */ /* 0x000fe200078e00ff */
[----:B------:R-:W-:Y:S01]  /*01a0*/  UMOV UR4, 0x400 ;  /* 0x0000040000047882 */ /* 0x000fe20000000000 */
[----:B------:R-:W-:-:S03]  /*01b0*/  SHF.R.S32.HI R16, RZ, 0x19, R16 ;  /* 0x00000019ff107819 */ /* 0x000fc60000011410 */
[----:B------:R-:W-:Y:S02]  /*01c0*/  LOP3.LUT R20, R17, 0x300, RZ, 0xc0, !PT ;  /* 0x0000030011147812 */ /* 0x000fe400078ec0ff */
[----:B------:R-:W-:Y:S02]  /*01d0*/  SHF.R.U32.HI R17, RZ, 0x2, R2 ;  /* 0x00000002ff117819 */ /* 0x000fe40000011602 */
[C---:B------:R-:W-:Y:S02]  /*01e0*/  LOP3.LUT R19, R20.reuse, R19, RZ, 0xfc, !PT ;  /* 0x0000001314137212 */ /* 0x040fe400078efcff */
[C---:B-1----:R-:W-:Y:S02]  /*01f0*/  LOP3.LUT R12, R20.reuse, 0x40, RZ, 0xfc, !PT ;  /* 0x00000040140c7812 */ /* 0x042fe400078efcff */
[C---:B------:R-:W-:Y:S02]  /*0200*/  LOP3.LUT R22, R20.reuse, 0x80, RZ, 0xfc, !PT ;  /* 0x0000008014167812 */ /* 0x040fe400078efcff */
[----:B------:R-:W-:-:S02]  /*0210*/  LOP3.LUT R24, R20, 0xc0, RZ, 0xfc, !PT ;  /* 0x000000c014187812 */ /* 0x000fc400078efcff */
[-C--:B------:R-:W-:Y:S02]  /*0220*/  LEA.HI R20, R20, R19.reuse, RZ, 0x1c ;  /* 0x0000001314147211 */ /* 0x080fe400078fe0ff */
[-C--:B------:R-:W-:Y:S02]  /*0230*/  LEA.HI R12, R12, R19.reuse, RZ, 0x1c ;  /* 0x000000130c0c7211 */ /* 0x080fe400078fe0ff */
[-C--:B------:R-:W-:Y:S01]  /*0240*/  LEA.HI R22, R22, R19.reuse, RZ, 0x1c ;  /* 0x0000001316167211 */ /* 0x080fe200078fe0ff */
[----:B-----5:R-:W-:Y:S01]  /*0250*/  UPRMT UR4, UR5, 0x654, UR4 ;  /* 0x0000065405047896 */ /* 0x020fe20008000004 */
[----:B------:R-:W-:Y:S02]  /*0260*/  LEA.HI R24, R24, R19, RZ, 0x1c ;  /* 0x0000001318187211 */ /* 0x000fe400078fe0ff */
[----:B---3--:R-:W-:Y:S02]  /*0270*/  LOP3.LUT R14, R17, 0x1c, RZ, 0xc0, !PT ;  /* 0x0000001c110e7812 */ /* 0x008fe400078ec0ff */
[----:B------:R-:W-:-:S02]  /*0280*/  LOP3.LUT R17, R3, 0x1fc, RZ, 0xc0, !PT ;  /* 0x000001fc03117812 */ /* 0x000fc400078ec0ff */
[----:B------:R-:W-:Y:S02]  /*0290*/  LEA R19, R20, UR4, 0x2 ;  /* 0x0000000414137c11 */ /* 0x000fe4000f8e10ff */
[----:B------:R-:W-:Y:S01]  /*02a0*/  LEA R20, R12, UR4, 0x2 ;  /* 0x000000040c147c11 */ /* 0x000fe2000f8e10ff */
[----:B------:R-:W-:Y:S01]  /*02b0*/  IMAD.IADD R14, R17, 0x1, R14 ;  /* 0x00000001110e7824 */ /* 0x000fe200078e020e */
[----:B------:R-:W-:Y:S02]  /*02c0*/  LEA R21, R22, UR4, 0x2 ;  /* 0x0000000416157c11 */ /* 0x000fe4000f8e10ff */
[----:B------:R-:W-:Y:S02]  /*02d0*/  LEA R24, R24, UR4, 0x2 ;  /* 0x0000000418187c11 */ /* 0x000fe4000f8e10ff */
[----:B------:R-:W-:Y:S02]  /*02e0*/  LEA R14, R14, UR4, 0x2 ;  /* 0x000000040e0e7c11 */ /* 0x000fe4000f8e10ff */
[----:B------:R-:W-:Y:S01]  /*02f0*/  LOP3.LUT R3, R18, 0x3c, R3, 0xf8, !PT ;  /* 0x0000003c12037812 */ /* 0x000fe200078ef803 */
[----:B--2---:R-:W-:Y:S04]  /*0300*/  STS [R19], R4 ;  /* 0x0000000413007388 */ /* 0x004fe80000000800 */
[----:B------:R1:W-:Y:S04]  /*0310*/  STS [R20+0x100], R5 ;  /* 0x0001000514007388 */ /* 0x0003e80000000800 */
[----:B------:R2:W-:Y:S04]  /*0320*/  STS [R21+0x200], R6 ;  /* 0x0002000615007388 */ /* 0x0005e80000000800 */
[----:B------:R3:W-:Y:S01]  /*0330*/  STS [R24+0x300], R7 ;  /* 0x0003000718007388 */ /* 0x0007e20000000800 */
[----:B-1----:R-:W1:Y:S03]  /*0340*/  LDC.64 R4, c[0x0][0x218] ;  /* 0x00008600ff047b82 */ /* 0x002e660000000a00 */
[----:B----4-:R4:W-:Y:S01]  /*0350*/  STS [R19+0x80], R8 ;  /* 0x0000800813007388 */ /* 0x0109e20000000800 */
[----:B--2---:R-:W-:-:S03]  /*0360*/  SGXT R6, R16, 0x1 ;  /* 0x000000011006781a */ /* 0x004fc60000000200 */
[----:B------:R-:W-:Y:S01]  /*0370*/  STS [R20+0x180], R9 ;  /* 0x0001800914007388 */ /* 0x000fe20000000800 */
[----:B------:R-:W-:-:S03]  /*0380*/  LEA.HI R6, R6, R3, RZ, 0x7 ;  /* 0x0000000306067211 */ /* 0x000fc600078f38ff */
[----:B------:R-:W-:Y:S01]  /*0390*/  STS [R21+0x280], R10 ;  /* 0x0002800a15007388 */ /* 0x000fe20000000800 */
[----:B---3--:R-:W-:Y:S01]  /*03a0*/  SHF.R.U32.HI R7, RZ, 0x4, R2 ;  /* 0x00000004ff077819 */ /* 0x008fe20000011602 */
[----:B------:R-:W-:Y:S02]  /*03b0*/  IMAD.SHL.U32 R2, R6, 0x10, RZ ;  /* 0x0000001006027824 */ /* 0x000fe400078e00ff */
[----:B------:R-:W-:Y:S01]  /*03c0*/  STS [R24+0x380], R11 ;  /* 0x0003800b18007388 */ /* 0x000fe20000000800 */
[----:B------:R-:W-:Y:S02]  /*03d0*/  SGXT.U32 R7, R7, 0x3 ;  /* 0x000000030707781a */ /* 0x000fe40000000000 */
[----:B----4-:R-:W-:Y:S01]  /*03e0*/  LOP3.LUT R8, R17, 0x200, RZ, 0xfc, !PT ;  /* 0x0000020011087812 */ /* 0x010fe200078efcff */
[----:B------:R-:W-:Y:S01]  /*03f0*/  BAR.SYNC.DEFER_BLOCKING 0x0 ;  /* 0x0000000000007b1d */ /* 0x000fe20000010000 */
[----:B------:R-:W-:Y:S02]  /*0400*/  LOP3.LUT R7, R0, R7, RZ, 0xfc, !PT ;  /* 0x0000000700077212 */ /* 0x000fe400078efcff */
[----:B------:R-:W-:-:S02]  /*0410*/  LOP3.LUT R6, R6, 0xffffff80, RZ, 0xc0, !PT ;  /* 0xffffff8006067812 */ /* 0x000fc400078ec0ff */
[----:B------:R-:W-:Y:S02]  /*0420*/  LOP3.LUT R2, R2, 0xfffff800, RZ, 0xc0, !PT ;  /* 0xfffff80002027812 */ /* 0x000fe400078ec0ff */
[C---:B------:R-:W-:Y:S02]  /*0430*/  LOP3.LUT R0, R7.reuse, 0x8, RZ, 0xfc, !PT ;  /* 0x0000000807007812 */ /* 0x040fe400078efcff */
[----:B------:R-:W-:Y:S02]  /*0440*/  SHF.R.U32.HI R8, RZ, 0x4, R8 ;  /* 0x00000004ff087819 */ /* 0x000fe40000011608 */
[----:B------:R-:W-:Y:S02]  /*0450*/  IADD3 R6, R2, R3, -R6 ;  /* 0x0000000302067210 */ /* 0x000fe40007ffe806 */
[C---:B------:R-:W-:Y:S02]  /*0460*/  ISETP.GE.AND P1, PT, R7.reuse, 0x10, PT ;  /* 0x000000100700780c */ /* 0x040fe40003f26270 */
[----:B------:R-:W-:Y:S01]  /*0470*/  ISETP.GE.AND P0, PT, R0, 0x10, PT ;  /* 0x000000100000780c */ /* 0x000fe20003f06270 */
[----:B------:R-:W-:Y:S01]  /*0480*/  IMAD R3, R7, 0x80, R6 ;  /* 0x0000008007037824 */ /* 0x000fe200078e0206 */
[----:B------:R-:W-:-:S03]  /*0490*/  LOP3.LUT R8, R8, 0x3c, RZ, 0xc0, !PT ;  /* 0x0000003c08087812 */ /* 0x000fc600078ec0ff */
[----:B-1----:R-:W-:Y:S01]  /*04a0*/  IMAD.WIDE R2, R3, 0x4, R4 ;  /* 0x0000000403027825 */ /* 0x002fe200078e0204 */
[----:B------:R-:W1:Y:S03]  /*04b0*/  LDS.128 R12, [R14] ;  /* 0x000000000e0c7984 */ /* 0x000e660000000c00 */
[----:B------:R-:W-:-:S05]  /*04c0*/  IMAD.IADD R8, R17, 0x1, R8 ;  /* 0x0000000111087824 */ /* 0x000fca00078e0208 */
[----:B------:R-:W-:Y:S01]  /*04d0*/  LEA R8, R8, UR4, 0x2 ;  /* 0x0000000408087c11 */ /* 0x000fe2000f8e10ff */
[----:B-1----:R1:W-:Y:S01]  /*04e0*/  @!P1 STG.E.128 desc[UR6][R2.64], R12 ;  /* 0x0000000c02009986 */ /* 0x0023e2000c101d06 */
[----:B------:R-:W-:Y:S05]  /*04f0*/  @P0 EXIT ;  /* 0x000000000000094d */ /* 0x000fea0003800000 */
[----:B------:R-:W0:Y:S01]  /*0500*/  LDS.128 R8, [R8+0x800] ;  /* 0x0008000008087984 */ /* 0x000e220000000c00 */
[----:B-1----:R-:W-:-:S04]  /*0510*/  IMAD R3, R0, 0x80, R6 ;  /* 0x0000008000037824 */ /* 0x002fc800078e0206 */
[----:B------:R-:W-:-:S05]  /*0520*/  IMAD.WIDE R4, R3, 0x4, R4 ;  /* 0x0000000403047825 */ /* 0x000fca00078e0204 */
[----:B0-----:R-:W-:Y:S01]  /*0530*/  STG.E.128 desc[UR6][R4.64], R8 ;  /* 0x0000000804007986 */ /* 0x001fe2000c101d06 */
[----:B------:R-:W-:Y:S05]  /*0540*/  EXIT ;  /* 0x000000000000794d */ /* 0x000fea0003800000 */
.L_x_0:
[----:B------:R-:W-:-:S00]  /*0550*/  BRA `(.L_x_0) ;  /* 0xfffffffc00fc7947 */ /* 0x000fc0000383ffff */
[----:B------:R-:W-:-:S00]  /*0560*/  NOP ;  /* 0x0000000000007918 */ /* 0x000fc00000000000 */
        /* <DEDUP_REMOVED lines=9> */
.L_x_1:


//--------------------- .nv.shared.triton_poi_fused_4 --------------------------
	.section	.nv.shared.triton_poi_fused_4,"aw",@nobits
	.sectionflags	@""
	.align	16
	.zero		1024


//--------------------- .nv.constant0.triton_poi_fused_4 --------------------------
	.section	.nv.constant0.triton_poi_fused_4,"a",@progbits
	.sectionflags	@""
	.align	4
.nv.constant0.triton_poi_fused_4:
	.zero		552
